//
// Generated by NVIDIA NVVM Compiler
//
// Compiler Build ID: CL-36424714
// Cuda compilation tools, release 13.0, V13.0.88
// Based on NVVM 20.0.0
//

.version 9.0
.target sm_100
.address_size 64

	// .globl	_Z23division_kernel_row_colPdS_ii

.visible .entry _Z23division_kernel_row_colPdS_ii(
	.param .u64 .ptr .align 1 _Z23division_kernel_row_colPdS_ii_param_0,
	.param .u64 .ptr .align 1 _Z23division_kernel_row_colPdS_ii_param_1,
	.param .u32 _Z23division_kernel_row_colPdS_ii_param_2,
	.param .u32 _Z23division_kernel_row_colPdS_ii_param_3
)
{
	.reg .pred 	%p<5>;
	.reg .b32 	%r<17>;
	.reg .b64 	%rd<22>;
	.reg .b64 	%fd<15>;

	ld.param.u64 	%rd3, [_Z23division_kernel_row_colPdS_ii_param_0];
	ld.param.u64 	%rd2, [_Z23division_kernel_row_colPdS_ii_param_1];
	ld.param.u32 	%r4, [_Z23division_kernel_row_colPdS_ii_param_2];
	ld.param.u32 	%r5, [_Z23division_kernel_row_colPdS_ii_param_3];
	cvta.to.global.u64 	%rd1, %rd3;
	add.s32 	%r6, %r4, 1;
	mov.u32 	%r7, %ctaid.x;
	add.s32 	%r1, %r6, %r7;
	mov.u32 	%r2, %tid.x;
	add.s32 	%r3, %r6, %r2;
	max.s32 	%r8, %r1, %r3;
	setp.ge.s32 	%p1, %r8, %r5;
	@%p1 bra 	$L__BB0_2;
	mul.lo.s32 	%r9, %r1, %r5;
	add.s32 	%r10, %r9, %r4;
	mul.wide.s32 	%rd4, %r10, 8;
	add.s64 	%rd5, %rd1, %rd4;
	ld.global.f64 	%fd1, [%rd5];
	mul.lo.s32 	%r11, %r5, %r4;
	add.s32 	%r12, %r11, %r4;
	mul.wide.s32 	%rd6, %r12, 8;
	add.s64 	%rd7, %rd1, %rd6;
	ld.global.f64 	%fd2, [%rd7];
	add.s32 	%r13, %r11, %r3;
	mul.wide.s32 	%rd8, %r13, 8;
	add.s64 	%rd9, %rd1, %rd8;
	ld.global.f64 	%fd3, [%rd9];
	mul.f64 	%fd4, %fd1, %fd3;
	div.rn.f64 	%fd5, %fd4, %fd2;
	add.s32 	%r14, %r9, %r3;
	mul.wide.s32 	%rd10, %r14, 8;
	add.s64 	%rd11, %rd1, %rd10;
	ld.global.f64 	%fd6, [%rd11];
	sub.f64 	%fd7, %fd6, %fd5;
	st.global.f64 	[%rd11], %fd7;
$L__BB0_2:
	setp.ge.s32 	%p2, %r1, %r5;
	bar.sync 	0;
	setp.ne.s32 	%p3, %r2, 0;
	or.pred  	%p4, %p3, %p2;
	@%p4 bra 	$L__BB0_4;
	cvta.to.global.u64 	%rd12, %rd2;
	mad.lo.s32 	%r15, %r1, %r5, %r4;
	mul.wide.s32 	%rd13, %r15, 8;
	add.s64 	%rd14, %rd1, %rd13;
	ld.global.f64 	%fd8, [%rd14];
	mul.wide.s32 	%rd15, %r4, 8;
	add.s64 	%rd16, %rd12, %rd15;
	ld.global.f64 	%fd9, [%rd16];
	mul.f64 	%fd10, %fd8, %fd9;
	mad.lo.s32 	%r16, %r5, %r4, %r4;
	mul.wide.s32 	%rd17, %r16, 8;
	add.s64 	%rd18, %rd1, %rd17;
	ld.global.f64 	%fd11, [%rd18];
	div.rn.f64 	%fd12, %fd10, %fd11;
	mul.wide.s32 	%rd19, %r1, 8;
	add.s64 	%rd20, %rd12, %rd19;
	ld.global.f64 	%fd13, [%rd20];
	sub.f64 	%fd14, %fd13, %fd12;
	st.global.f64 	[%rd20], %fd14;
	mov.b64 	%rd21, 0;
	st.global.u64 	[%rd14], %rd21;
$L__BB0_4:
	ret;

}
	// .globl	_Z24back_substitution_kernelPdS_S_ii
.visible .entry _Z24back_substitution_kernelPdS_S_ii(
	.param .u64 .ptr .align 1 _Z24back_substitution_kernelPdS_S_ii_param_0,
	.param .u64 .ptr .align 1 _Z24back_substitution_kernelPdS_S_ii_param_1,
	.param .u64 .ptr .align 1 _Z24back_substitution_kernelPdS_S_ii_param_2,
	.param .u32 _Z24back_substitution_kernelPdS_S_ii_param_3,
	.param .u32 _Z24back_substitution_kernelPdS_S_ii_param_4
)
{
	.reg .pred 	%p<6>;
	.reg .b32 	%r<6>;
	.reg .b64 	%rd<23>;
	.reg .b64 	%fd<9>;

	ld.param.u64 	%rd8, [_Z24back_substitution_kernelPdS_S_ii_param_0];
	ld.param.u64 	%rd9, [_Z24back_substitution_kernelPdS_S_ii_param_1];
	ld.param.u64 	%rd10, [_Z24back_substitution_kernelPdS_S_ii_param_2];
	ld.param.u32 	%r2, [_Z24back_substitution_kernelPdS_S_ii_param_3];
	ld.param.u32 	%r3, [_Z24back_substitution_kernelPdS_S_ii_param_4];
	cvta.to.global.u64 	%rd1, %rd9;
	cvta.to.global.u64 	%rd2, %rd10;
	cvta.to.global.u64 	%rd3, %rd8;
	mov.u32 	%r1, %tid.x;
	setp.le.s32 	%p1, %r1, %r2;
	setp.ge.s32 	%p2, %r1, %r3;
	or.pred  	%p3, %p1, %p2;
	@%p3 bra 	$L__BB1_3;
	mul.wide.s32 	%rd11, %r2, 8;
	add.s64 	%rd4, %rd1, %rd11;
	mad.lo.s32 	%r4, %r3, %r2, %r1;
	mul.wide.s32 	%rd12, %r4, 8;
	add.s64 	%rd13, %rd3, %rd12;
	ld.global.f64 	%fd2, [%rd13];
	mul.wide.u32 	%rd14, %r1, 8;
	add.s64 	%rd15, %rd2, %rd14;
	ld.global.f64 	%fd3, [%rd15];
	ld.global.u64 	%rd22, [%rd4];
	mul.f64 	%fd1, %fd2, %fd3;
$L__BB1_2:
	mov.b64 	%fd4, %rd22;
	sub.f64 	%fd5, %fd4, %fd1;
	mov.b64 	%rd16, %fd5;
	atom.relaxed.global.cas.b64 	%rd7, [%rd4], %rd22, %rd16;
	setp.ne.s64 	%p4, %rd22, %rd7;
	mov.u64 	%rd22, %rd7;
	@%p4 bra 	$L__BB1_2;
$L__BB1_3:
	bar.sync 	0;
	setp.ne.s32 	%p5, %r1, 0;
	@%p5 bra 	$L__BB1_5;
	mul.wide.s32 	%rd17, %r2, 8;
	add.s64 	%rd18, %rd1, %rd17;
	ld.global.f64 	%fd6, [%rd18];
	mad.lo.s32 	%r5, %r3, %r2, %r2;
	mul.wide.s32 	%rd19, %r5, 8;
	add.s64 	%rd20, %rd3, %rd19;
	ld.global.f64 	%fd7, [%rd20];
	div.rn.f64 	%fd8, %fd6, %fd7;
	add.s64 	%rd21, %rd2, %rd17;
	st.global.f64 	[%rd21], %fd8;
$L__BB1_5:
	ret;

}


// ===== COMPILED SASS (sm_100) =====

	.target	sm_100

	.elftype	@"ET_EXEC"


//--------------------- .note.nv.tkinfo           --------------------------
	.section	.note.nv.tkinfo,"",@"SHT_NOTE"
	.sectionflags	@"SHF_NOTE_NV_TKINFO"
	.tkinfo
        /*0018*/ 	.word	0x00000002
        /*0030*/ 	.string	""
        /*0030*/ 	.string	"ptxas"
        /*0030*/ 	.string	"Cuda compilation tools, release 13.0, V13.0.88"
        /*0030*/ 	.string	"Build cuda_13.0.r13.0/compiler.36424714_0"
        /*0030*/ 	.string	"-arch sm_100 -m 64 "



//--------------------- .note.nv.cuinfo           --------------------------
	.section	.note.nv.cuinfo,"",@"SHT_NOTE"
	.sectionflags	@"SHF_NOTE_NV_CUINFO"
        /*0018*/ 	.short	0x0002
        /*001a*/ 	.short	0x0064
        /*001c*/ 	.short	0x0082
	.zero		2


//--------------------- .nv.info                  --------------------------
	.section	.nv.info,"",@"SHT_CUDA_INFO"
	.align	4


	//----- nvinfo : EIATTR_REGCOUNT
	.align		4
        /*0000*/ 	.byte	0x04, 0x2f
        /*0002*/ 	.short	(.L_1 - .L_0)
	.align		4
.L_0:
        /*0004*/ 	.word	index@(_Z23division_kernel_row_colPdS_ii)
        /*0008*/ 	.word	0x0000001b


	//----- nvinfo : EIATTR_FRAME_SIZE
	.align		4
.L_1:
        /*000c*/ 	.byte	0x04, 0x11
        /*000e*/ 	.short	(.L_3 - .L_2)
	.align		4
.L_2:
        /*0010*/ 	.word	index@($__internal_1_$__cuda_sm20_div_rn_f64_full)
        /*0014*/ 	.word	0x00000000


	//----- nvinfo : EIATTR_FRAME_SIZE
	.align		4
.L_3:
        /*0018*/ 	.byte	0x04, 0x11
        /*001a*/ 	.short	(.L_5 - .L_4)
	.align		4
.L_4:
        /*001c*/ 	.word	index@(_Z23division_kernel_row_colPdS_ii)
        /*0020*/ 	.word	0x00000000


	//----- nvinfo : EIATTR_REGCOUNT
	.align		4
.L_5:
        /*0024*/ 	.byte	0x04, 0x2f
        /*0026*/ 	.short	(.L_7 - .L_6)
	.align		4
.L_6:
        /*0028*/ 	.word	index@(_Z24back_substitution_kernelPdS_S_ii)
        /*002c*/ 	.word	0x00000018


	//----- nvinfo : EIATTR_FRAME_SIZE
	.align		4
.L_7:
        /*0030*/ 	.byte	0x04, 0x11
        /*0032*/ 	.short	(.L_9 - .L_8)
	.align		4
.L_8:
        /*0034*/ 	.word	index@($__internal_0_$__cuda_sm20_div_rn_f64_full)
        /*0038*/ 	.word	0x00000000


	//----- nvinfo : EIATTR_FRAME_SIZE
	.align		4
.L_9:
        /*003c*/ 	.byte	0x04, 0x11
        /*003e*/ 	.short	(.L_11 - .L_10)
	.align		4
.L_10:
        /*0040*/ 	.word	index@(_Z24back_substitution_kernelPdS_S_ii)
        /*0044*/ 	.word	0x00000000


	//----- nvinfo : EIATTR_MIN_STACK_SIZE
	.align		4
.L_11:
        /*0048*/ 	.byte	0x04, 0x12
        /*004a*/ 	.short	(.L_13 - .L_12)
	.align		4
.L_12:
        /*004c*/ 	.word	index@(_Z24back_substitution_kernelPdS_S_ii)
        /*0050*/ 	.word	0x00000000


	//----- nvinfo : EIATTR_MIN_STACK_SIZE
	.align		4
.L_13:
        /*0054*/ 	.byte	0x04, 0x12
        /*0056*/ 	.short	(.L_15 - .L_14)
	.align		4
.L_14:
        /*0058*/ 	.word	index@(_Z23division_kernel_row_colPdS_ii)
        /*005c*/ 	.word	0x00000000
.L_15:


//--------------------- .nv.compat                --------------------------
	.section	.nv.compat,"",@"SHT_CUDA_COMPAT_INFO"
	.align	4
        /*0000*/ 	.byte	0x02, 0x09, 0x00, 0x00, 0x02, 0x02, 0x01, 0x00, 0x02, 0x05, 0x05, 0x00, 0x03, 0x07, 0x01, 0x01
        /*0010*/ 	.byte	0x02, 0x03, 0x00, 0x00, 0x02, 0x06, 0x01, 0x00, 0x04, 0x0b, 0x08, 0x00, 0x01, 0x00, 0x00, 0x00
        /*0020*/ 	.byte	0x00, 0x00, 0x00, 0x00


//--------------------- .nv.info._Z24back_substitution_kernelPdS_S_ii --------------------------
	.section	.nv.info._Z24back_substitution_kernelPdS_S_ii,"",@"SHT_CUDA_INFO"
	.sectionflags	@""
	.align	4


	//----- nvinfo : EIATTR_CUDA_API_VERSION
	.align		4
        /*0000*/ 	.byte	0x04, 0x37
        /*0002*/ 	.short	(.L_17 - .L_16)
.L_16:
        /*0004*/ 	.word	0x00000082


	//----- nvinfo : EIATTR_KPARAM_INFO
	.align		4
.L_17:
        /*0008*/ 	.byte	0x04, 0x17
        /*000a*/ 	.short	(.L_19 - .L_18)
.L_18:
        /*000c*/ 	.word	0x00000000
        /*0010*/ 	.short	0x0004
        /*0012*/ 	.short	0x001c
        /*0014*/ 	.byte	0x00, 0xf0, 0x11, 0x00


	//----- nvinfo : EIATTR_KPARAM_INFO
	.align		4
.L_19:
        /*0018*/ 	.byte	0x04, 0x17
        /*001a*/ 	.short	(.L_21 - .L_20)
.L_20:
        /*001c*/ 	.word	0x00000000
        /*0020*/ 	.short	0x0003
        /*0022*/ 	.short	0x0018
        /*0024*/ 	.byte	0x00, 0xf0, 0x11, 0x00


	//----- nvinfo : EIATTR_KPARAM_INFO
	.align		4
.L_21:
        /*0028*/ 	.byte	0x04, 0x17
        /*002a*/ 	.short	(.L_23 - .L_22)
.L_22:
        /*002c*/ 	.word	0x00000000
        /*0030*/ 	.short	0x0002
        /*0032*/ 	.short	0x0010
        /*0034*/ 	.byte	0x00, 0xf5, 0x21, 0x00


	//----- nvinfo : EIATTR_KPARAM_INFO
	.align		4
.L_23:
        /*0038*/ 	.byte	0x04, 0x17
        /*003a*/ 	.short	(.L_25 - .L_24)
.L_24:
        /*003c*/ 	.word	0x00000000
        /*0040*/ 	.short	0x0001
        /*0042*/ 	.short	0x0008
        /*0044*/ 	.byte	0x00, 0xf5, 0x21, 0x00


	//----- nvinfo : EIATTR_KPARAM_INFO
	.align		4
.L_25:
        /*0048*/ 	.byte	0x04, 0x17
        /*004a*/ 	.short	(.L_27 - .L_26)
.L_26:
        /*004c*/ 	.word	0x00000000
        /*0050*/ 	.short	0x0000
        /*0052*/ 	.short	0x0000
        /*0054*/ 	.byte	0x00, 0xf5, 0x21, 0x00


	//----- nvinfo : EIATTR_SPARSE_MMA_MASK
	.align		4
.L_27:
        /*0058*/ 	.byte	0x03, 0x50
        /*005a*/ 	.short	0x0000


	//----- nvinfo : EIATTR_MAXREG_COUNT
	.align		4
        /*005c*/ 	.byte	0x03, 0x1b
        /*005e*/ 	.short	0x00ff


	//----- nvinfo : EIATTR_NUM_BARRIERS
	.align		4
        /*0060*/ 	.byte	0x02, 0x4c
        /*0062*/ 	.byte	0x01
	.zero		1


	//----- nvinfo : EIATTR_MERCURY_ISA_VERSION
	.align		4
        /*0064*/ 	.byte	0x03, 0x5f
        /*0066*/ 	.short	0x0101


	//----- nvinfo : EIATTR_VRC_CTA_INIT_COUNT
	.align		4
        /*0068*/ 	.byte	0x02, 0x4a
	.zero		1
	.zero		1


	//----- nvinfo : EIATTR_EXIT_INSTR_OFFSETS
	.align		4
        /*006c*/ 	.byte	0x04, 0x1c
        /*006e*/ 	.short	(.L_29 - .L_28)


	//   ....[0]....
.L_28:
        /*0070*/ 	.word	0x000001d0


	//   ....[1]....
        /*0074*/ 	.word	0x000003b0


	//----- nvinfo : EIATTR_CRS_STACK_SIZE
	.align		4
.L_29:
        /*0078*/ 	.byte	0x04, 0x1e
        /*007a*/ 	.short	(.L_31 - .L_30)
.L_30:
        /*007c*/ 	.word	0x00000000


	//----- nvinfo : EIATTR_CBANK_PARAM_SIZE
	.align		4
.L_31:
        /*0080*/ 	.byte	0x03, 0x19
        /*0082*/ 	.short	0x0020


	//----- nvinfo : EIATTR_PARAM_CBANK
	.align		4
        /*0084*/ 	.byte	0x04, 0x0a
        /*0086*/ 	.short	(.L_33 - .L_32)
	.align		4
.L_32:
        /*0088*/ 	.word	index@(.nv.constant0._Z24back_substitution_kernelPdS_S_ii)
        /*008c*/ 	.short	0x0380
        /*008e*/ 	.short	0x0020


	//----- nvinfo : EIATTR_SW_WAR
	.align		4
.L_33:
        /*0090*/ 	.byte	0x04, 0x36
        /*0092*/ 	.short	(.L_35 - .L_34)
.L_34:
        /*0094*/ 	.word	0x00000008
.L_35:


//--------------------- .nv.info._Z23division_kernel_row_colPdS_ii --------------------------
	.section	.nv.info._Z23division_kernel_row_colPdS_ii,"",@"SHT_CUDA_INFO"
	.sectionflags	@""
	.align	4


	//----- nvinfo : EIATTR_CUDA_API_VERSION
	.align		4
        /*0000*/ 	.byte	0x04, 0x37
        /*0002*/ 	.short	(.L_37 - .L_36)
.L_36:
        /*0004*/ 	.word	0x00000082


	//----- nvinfo : EIATTR_KPARAM_INFO
	.align		4
.L_37:
        /*0008*/ 	.byte	0x04, 0x17
        /*000a*/ 	.short	(.L_39 - .L_38)
.L_38:
        /*000c*/ 	.word	0x00000000
        /*0010*/ 	.short	0x0003
        /*0012*/ 	.short	0x0014
        /*0014*/ 	.byte	0x00, 0xf0, 0x11, 0x00


	//----- nvinfo : EIATTR_KPARAM_INFO
	.align		4
.L_39:
        /*0018*/ 	.byte	0x04, 0x17
        /*001a*/ 	.short	(.L_41 - .L_40)
.L_40:
        /*001c*/ 	.word	0x00000000
        /*0020*/ 	.short	0x0002
        /*0022*/ 	.short	0x0010
        /*0024*/ 	.byte	0x00, 0xf0, 0x11, 0x00


	//----- nvinfo : EIATTR_KPARAM_INFO
	.align		4
.L_41:
        /*0028*/ 	.byte	0x04, 0x17
        /*002a*/ 	.short	(.L_43 - .L_42)
.L_42:
        /*002c*/ 	.word	0x00000000
        /*0030*/ 	.short	0x0001
        /*0032*/ 	.short	0x0008
        /*0034*/ 	.byte	0x00, 0xf5, 0x21, 0x00


	//----- nvinfo : EIATTR_KPARAM_INFO
	.align		4
.L_43:
        /*0038*/ 	.byte	0x04, 0x17
        /*003a*/ 	.short	(.L_45 - .L_44)
.L_44:
        /*003c*/ 	.word	0x00000000
        /*0040*/ 	.short	0x0000
        /*0042*/ 	.short	0x0000
        /*0044*/ 	.byte	0x00, 0xf5, 0x21, 0x00


	//----- nvinfo : EIATTR_SPARSE_MMA_MASK
	.align		4
.L_45:
        /*0048*/ 	.byte	0x03, 0x50
        /*004a*/ 	.short	0x0000


	//----- nvinfo : EIATTR_MAXREG_COUNT
	.align		4
        /*004c*/ 	.byte	0x03, 0x1b
        /*004e*/ 	.short	0x00ff


	//----- nvinfo : EIATTR_NUM_BARRIERS
	.align		4
        /*0050*/ 	.byte	0x02, 0x4c
        /*0052*/ 	.byte	0x01
	.zero		1


	//----- nvinfo : EIATTR_MERCURY_ISA_VERSION
	.align		4
        /*0054*/ 	.byte	0x03, 0x5f
        /*0056*/ 	.short	0x0101


	//----- nvinfo : EIATTR_VRC_CTA_INIT_COUNT
	.align		4
        /*0058*/ 	.byte	0x02, 0x4a
	.zero		1
	.zero		1


	//----- nvinfo : EIATTR_EXIT_INSTR_OFFSETS
	.align		4
        /*005c*/ 	.byte	0x04, 0x1c
        /*005e*/ 	.short	(.L_47 - .L_46)


	//   ....[0]....
.L_46:
        /*0060*/ 	.word	0x00000350


	//   ....[1]....
        /*0064*/ 	.word	0x000005a0


	//----- nvinfo : EIATTR_CRS_STACK_SIZE
	.align		4
.L_47:
        /*0068*/ 	.byte	0x04, 0x1e
        /*006a*/ 	.short	(.L_49 - .L_48)
.L_48:
        /*006c*/ 	.word	0x00000000


	//----- nvinfo : EIATTR_CBANK_PARAM_SIZE
	.align		4
.L_49:
        /*0070*/ 	.byte	0x03, 0x19
        /*0072*/ 	.short	0x0018


	//----- nvinfo : EIATTR_PARAM_CBANK
	.align		4
        /*0074*/ 	.byte	0x04, 0x0a
        /*0076*/ 	.short	(.L_51 - .L_50)
	.align		4
.L_50:
        /*0078*/ 	.word	index@(.nv.constant0._Z23division_kernel_row_colPdS_ii)
        /*007c*/ 	.short	0x0380
        /*007e*/ 	.short	0x0018


	//----- nvinfo : EIATTR_SW_WAR
	.align		4
.L_51:
        /*0080*/ 	.byte	0x04, 0x36
        /*0082*/ 	.short	(.L_53 - .L_52)
.L_52:
        /*0084*/ 	.word	0x00000008
.L_53:


//--------------------- .nv.callgraph             --------------------------
	.section	.nv.callgraph,"",@"SHT_CUDA_CALLGRAPH"
	.align	4
	.sectionentsize	8
	.align		4
        /*0000*/ 	.word	0x00000000
	.align		4
        /*0004*/ 	.word	0xffffffff
	.align		4
        /*0008*/ 	.word	0x00000000
	.align		4
        /*000c*/ 	.word	0xfffffffe
	.align		4
        /*0010*/ 	.word	0x00000000
	.align		4
        /*0014*/ 	.word	0xfffffffd
	.align		4
        /*0018*/ 	.word	0x00000000
	.align		4
        /*001c*/ 	.word	0xfffffffc


//--------------------- .text._Z24back_substitution_kernelPdS_S_ii --------------------------
	.section	.text._Z24back_substitution_kernelPdS_S_ii,"ax",@progbits
	.align	128
        .global         _Z24back_substitution_kernelPdS_S_ii
        .type           _Z24back_substitution_kernelPdS_S_ii,@function
        .size           _Z24back_substitution_kernelPdS_S_ii,(.L_x_21 - _Z24back_substitution_kernelPdS_S_ii)
        .other          _Z24back_substitution_kernelPdS_S_ii,@"STO_CUDA_ENTRY STV_DEFAULT"
_Z24back_substitution_kernelPdS_S_ii:
.text._Z24back_substitution_kernelPdS_S_ii:
[----:B------:R-:W-:Y:S01]  /*0000*/  LDC R1, c[0x0][0x37c] ;  /* 0x0000df00ff017b82 */ /* 0x000fe20000000800 */
[----:B------:R-:W0:Y:S07]  /*0010*/  S2R R13, SR_TID.X ;  /* 0x00000000000d7919 */ /* 0x000e2e0000002100 */
[----:B------:R-:W0:Y:S01]  /*0020*/  LDC.64 R2, c[0x0][0x398] ;  /* 0x0000e600ff027b82 */ /* 0x000e220000000a00 */
[----:B------:R-:W1:Y:S01]  /*0030*/  LDCU.64 UR4, c[0x0][0x358] ;  /* 0x00006b00ff0477ac */ /* 0x000e620008000a00 */
[----:B0-----:R-:W-:-:S02]  /*0040*/  ISETP.GE.AND P0, PT, R13, R3, PT ;  /* 0x000000030d00720c */ /* 0x001fc40003f06270 */
[C---:B------:R-:W-:Y:S02]  /*0050*/  ISETP.NE.AND P1, PT, R13.reuse, RZ, PT ;  /* 0x000000ff0d00720c */ /* 0x040fe40003f25270 */
[----:B------:R-:W-:-:S13]  /*0060*/  ISETP.LE.OR P0, PT, R13, R2, P0 ;  /* 0x000000020d00720c */ /* 0x000fda0000703670 */
[----:B-1----:R-:W-:Y:S05]  /*0070*/  @P0 BRA `(.L_x_0) ;  /* 0x00000000004c0947 */ /* 0x002fea0003800000 */
[----:B------:R-:W0:Y:S01]  /*0080*/  LDC.64 R6, c[0x0][0x380] ;  /* 0x0000e000ff067b82 */ /* 0x000e220000000a00 */
[----:B------:R-:W-:-:S07]  /*0090*/  IMAD R5, R3, R2, R13 ;  /* 0x0000000203057224 */ /* 0x000fce00078e020d */
[----:B------:R-:W1:Y:S08]  /*00a0*/  LDC.64 R10, c[0x0][0x390] ;  /* 0x0000e400ff0a7b82 */ /* 0x000e700000000a00 */
[----:B------:R-:W2:Y:S01]  /*00b0*/  LDC.64 R8, c[0x0][0x388] ;  /* 0x0000e200ff087b82 */ /* 0x000ea20000000a00 */
[----:B0-----:R-:W-:-:S06]  /*00c0*/  IMAD.WIDE R6, R5, 0x8, R6 ;  /* 0x0000000805067825 */ /* 0x001fcc00078e0206 */
[----:B------:R-:W3:Y:S01]  /*00d0*/  LDG.E.64 R6, desc[UR4][R6.64] ;  /* 0x0000000406067981 */ /* 0x000ee2000c1e1b00 */
[----:B-1----:R-:W-:-:S06]  /*00e0*/  IMAD.WIDE.U32 R10, R13, 0x8, R10 ;  /* 0x000000080d0a7825 */ /* 0x002fcc00078e000a */
[----:B------:R-:W3:Y:S01]  /*00f0*/  LDG.E.64 R10, desc[UR4][R10.64] ;  /* 0x000000040a0a7981 */ /* 0x000ee2000c1e1b00 */
[----:B--2---:R-:W-:-:S05]  /*0100*/  IMAD.WIDE R8, R2, 0x8, R8 ;  /* 0x0000000802087825 */ /* 0x004fca00078e0208 */
[----:B------:R0:W5:Y:S02]  /*0110*/  LDG.E.64 R4, desc[UR4][R8.64] ;  /* 0x0000000408047981 */ /* 0x000164000c1e1b00 */
[----:B0--3--:R-:W-:-:S11]  /*0120*/  DMUL R12, R6, R10 ;  /* 0x0000000a060c7228 */ /* 0x009fd60000000000 */
.L_x_1:
[----:B-----5:R-:W-:Y:S01]  /*0130*/  DADD R6, -R12, R4 ;  /* 0x000000000c067229 */ /* 0x020fe20000000104 */
[----:B------:R-:W-:Y:S09]  /*0140*/  YIELD ;  /* 0x0000000000007946 */ /* 0x000ff20003800000 */
[----:B------:R-:W2:Y:S02]  /*0150*/  ATOMG.E.CAS.64.STRONG.GPU PT, R6, [R8], R4, R6 ;  /* 0x00000004080673a9 */ /* 0x000ea400001ee506 */
[----:B--2---:R-:W-:Y:S01]  /*0160*/  ISETP.NE.U32.AND P0, PT, R4, R6, PT ;  /* 0x000000060400720c */ /* 0x004fe20003f05070 */
[----:B------:R-:W-:-:S03]  /*0170*/  IMAD.MOV.U32 R4, RZ, RZ, R6 ;  /* 0x000000ffff047224 */ /* 0x000fc600078e0006 */
[----:B------:R-:W-:Y:S01]  /*0180*/  ISETP.NE.AND.EX P0, PT, R5, R7, PT, P0 ;  /* 0x000000070500720c */ /* 0x000fe20003f05300 */
[----:B------:R-:W-:-:S12]  /*0190*/  IMAD.MOV.U32 R5, RZ, RZ, R7 ;  /* 0x000000ffff057224 */ /* 0x000fd800078e0007 */
[----:B------:R-:W-:Y:S05]  /*01a0*/  @P0 BRA `(.L_x_1) ;  /* 0xfffffffc00e00947 */ /* 0x000fea000383ffff */
.L_x_0:
[----:B------:R-:W-:Y:S05]  /*01b0*/  WARPSYNC.ALL ;  /* 0x0000000000007948 */ /* 0x000fea0003800000 */
[----:B------:R-:W-:Y:S06]  /*01c0*/  BAR.SYNC.DEFER_BLOCKING 0x0 ;  /* 0x0000000000007b1d */ /* 0x000fec0000010000 */
[----:B------:R-:W-:Y:S05]  /*01d0*/  @P1 EXIT ;  /* 0x000000000000194d */ /* 0x000fea0003800000 */
[----:B------:R-:W0:Y:S01]  /*01e0*/  LDC.64 R6, c[0x0][0x380] ;  /* 0x0000e000ff067b82 */ /* 0x000e220000000a00 */
[----:B------:R-:W-:-:S07]  /*01f0*/  IMAD R3, R3, R2, R2 ;  /* 0x0000000203037224 */ /* 0x000fce00078e0202 */
[----:B------:R-:W1:Y:S01]  /*0200*/  LDC.64 R4, c[0x0][0x388] ;  /* 0x0000e200ff047b82 */ /* 0x000e620000000a00 */
[----:B0-----:R-:W-:-:S06]  /*0210*/  IMAD.WIDE R6, R3, 0x8, R6 ;  /* 0x0000000803067825 */ /* 0x001fcc00078e0206 */
[----:B------:R-:W2:Y:S01]  /*0220*/  LDG.E.64 R6, desc[UR4][R6.64] ;  /* 0x0000000406067981 */ /* 0x000ea2000c1e1b00 */
[----:B-1----:R-:W-:-:S06]  /*0230*/  IMAD.WIDE R4, R2, 0x8, R4 ;  /* 0x0000000802047825 */ /* 0x002fcc00078e0204 */
[----:B------:R-:W3:Y:S01]  /*0240*/  LDG.E.64 R4, desc[UR4][R4.64] ;  /* 0x0000000404047981 */ /* 0x000ee2000c1e1b00 */
[----:B------:R-:W-:Y:S01]  /*0250*/  IMAD.MOV.U32 R2, RZ, RZ, 0x1 ;  /* 0x00000001ff027424 */ /* 0x000fe200078e00ff */
[----:B--2---:R-:W0:Y:S01]  /*0260*/  MUFU.RCP64H R3, R7 ;  /* 0x0000000700037308 */ /* 0x004e220000001800 */
[----:B---3--:R-:W-:-:S04]  /*0270*/  FSETP.GEU.AND P1, PT, |R5|, 6.5827683646048100446e-37, PT ;  /* 0x036000000500780b */ /* 0x008fc80003f2e200 */
[----:B0-----:R-:W-:-:S08]  /*0280*/  DFMA R8, -R6, R2, 1 ;  /* 0x3ff000000608742b */ /* 0x001fd00000000102 */
[----:B------:R-:W-:-:S08]  /*0290*/  DFMA R8, R8, R8, R8 ;  /* 0x000000080808722b */ /* 0x000fd00000000008 */
[----:B------:R-:W-:-:S08]  /*02a0*/  DFMA R8, R2, R8, R2 ;  /* 0x000000080208722b */ /* 0x000fd00000000002 */
[----:B------:R-:W-:-:S08]  /*02b0*/  DFMA R2, -R6, R8, 1 ;  /* 0x3ff000000602742b */ /* 0x000fd00000000108 */
[----:B------:R-:W-:-:S08]  /*02c0*/  DFMA R2, R8, R2, R8 ;  /* 0x000000020802722b */ /* 0x000fd00000000008 */
[----:B------:R-:W-:-:S08]  /*02d0*/  DMUL R8, R4, R2 ;  /* 0x0000000204087228 */ /* 0x000fd00000000000 */
[----:B------:R-:W-:-:S08]  /*02e0*/  DFMA R10, -R6, R8, R4 ;  /* 0x00000008060a722b */ /* 0x000fd00000000104 */
[----:B------:R-:W-:-:S10]  /*02f0*/  DFMA R2, R2, R10, R8 ;  /* 0x0000000a0202722b */ /* 0x000fd40000000008 */
[----:B------:R-:W-:-:S05]  /*0300*/  FFMA R0, RZ, R7, R3 ;  /* 0x00000007ff007223 */ /* 0x000fca0000000003 */
[----:B------:R-:W-:-:S13]  /*0310*/  FSETP.GT.AND P0, PT, |R0|, 1.469367938527859385e-39, PT ;  /* 0x001000000000780b */ /* 0x000fda0003f04200 */
[----:B------:R-:W-:Y:S05]  /*0320*/  @P0 BRA P1, `(.L_x_2) ;  /* 0x0000000000100947 */ /* 0x000fea0000800000 */
[----:B------:R-:W-:-:S07]  /*0330*/  MOV R0, 0x350 ;  /* 0x0000035000007802 */ /* 0x000fce0000000f00 */
[----:B------:R-:W-:Y:S05]  /*0340*/  CALL.REL.NOINC `($__internal_0_$__cuda_sm20_div_rn_f64_full) ;  /* 0x00000000001c7944 */ /* 0x000fea0003c00000 */
[----:B------:R-:W-:Y:S02]  /*0350*/  IMAD.MOV.U32 R2, RZ, RZ, R12 ;  /* 0x000000ffff027224 */ /* 0x000fe400078e000c */
[----:B------:R-:W-:-:S07]  /*0360*/  IMAD.MOV.U32 R3, RZ, RZ, R13 ;  /* 0x000000ffff037224 */ /* 0x000fce00078e000d */
.L_x_2:
[----:B------:R-:W0:Y:S08]  /*0370*/  LDC R7, c[0x0][0x398] ;  /* 0x0000e600ff077b82 */ /* 0x000e300000000800 */
[----:B------:R-:W0:Y:S02]  /*0380*/  LDC.64 R4, c[0x0][0x390] ;  /* 0x0000e400ff047b82 */ /* 0x000e240000000a00 */
[----:B0-----:R-:W-:-:S05]  /*0390*/  IMAD.WIDE R4, R7, 0x8, R4 ;  /* 0x0000000807047825 */ /* 0x001fca00078e0204 */
[----:B------:R-:W-:Y:S01]  /*03a0*/  STG.E.64 desc[UR4][R4.64], R2 ;  /* 0x0000000204007986 */ /* 0x000fe2000c101b04 */
[----:B------:R-:W-:Y:S05]  /*03b0*/  EXIT ;  /* 0x000000000000794d */ /* 0x000fea0003800000 */
        .weak           $__internal_0_$__cuda_sm20_div_rn_f64_full
        .type           $__internal_0_$__cuda_sm20_div_rn_f64_full,@function
        .size           $__internal_0_$__cuda_sm20_div_rn_f64_full,(.L_x_21 - $__internal_0_$__cuda_sm20_div_rn_f64_full)
$__internal_0_$__cuda_sm20_div_rn_f64_full:
[C---:B------:R-:W-:Y:S01]  /*03c0*/  FSETP.GEU.AND P0, PT, |R7|.reuse, 1.469367938527859385e-39, PT ;  /* 0x001000000700780b */ /* 0x040fe20003f0e200 */
[----:B------:R-:W-:Y:S01]  /*03d0*/  IMAD.MOV.U32 R8, RZ, RZ, 0x1 ;  /* 0x00000001ff087424 */ /* 0x000fe200078e00ff */
[C---:B------:R-:W-:Y:S01]  /*03e0*/  LOP3.LUT R2, R7.reuse, 0x800fffff, RZ, 0xc0, !PT ;  /* 0x800fffff07027812 */ /* 0x040fe200078ec0ff */
[----:B------:R-:W-:Y:S01]  /*03f0*/  IMAD.MOV.U32 R13, RZ, RZ, 0x1ca00000 ;  /* 0x1ca00000ff0d7424 */ /* 0x000fe200078e00ff */
[----:B------:R-:W-:Y:S02]  /*0400*/  LOP3.LUT R17, R7, 0x7ff00000, RZ, 0xc0, !PT ;  /* 0x7ff0000007117812 */ /* 0x000fe400078ec0ff */
[----:B------:R-:W-:Y:S01]  /*0410*/  LOP3.LUT R3, R2, 0x3ff00000, RZ, 0xfc, !PT ;  /* 0x3ff0000002037812 */ /* 0x000fe200078efcff */
[----:B------:R-:W-:Y:S01]  /*0420*/  IMAD.MOV.U32 R2, RZ, RZ, R6 ;  /* 0x000000ffff027224 */ /* 0x000fe200078e0006 */
[----:B------:R-:W-:-:S04]  /*0430*/  LOP3.LUT R12, R5, 0x7ff00000, RZ, 0xc0, !PT ;  /* 0x7ff00000050c7812 */ /* 0x000fc800078ec0ff */
[----:B------:R-:W-:Y:S01]  /*0440*/  ISETP.GE.U32.AND P1, PT, R12, R17, PT ;  /* 0x000000110c00720c */ /* 0x000fe20003f26070 */
[----:B------:R-:W-:Y:S01]  /*0450*/  @!P0 DMUL R2, R6, 8.98846567431157953865e+307 ;  /* 0x7fe0000006028828 */ /* 0x000fe20000000000 */
[----:B------:R-:W-:-:S05]  /*0460*/  IMAD.MOV.U32 R19, RZ, RZ, R12 ;  /* 0x000000ffff137224 */ /* 0x000fca00078e000c */
[----:B------:R-:W0:Y:S02]  /*0470*/  MUFU.RCP64H R9, R3 ;  /* 0x0000000300097308 */ /* 0x000e240000001800 */
[----:B0-----:R-:W-:-:S08]  /*0480*/  DFMA R10, R8, -R2, 1 ;  /* 0x3ff00000080a742b */ /* 0x001fd00000000802 */
[----:B------:R-:W-:-:S08]  /*0490*/  DFMA R10, R10, R10, R10 ;  /* 0x0000000a0a0a722b */ /* 0x000fd0000000000a */
[----:B------:R-:W-:Y:S01]  /*04a0*/  DFMA R10, R8, R10, R8 ;  /* 0x0000000a080a722b */ /* 0x000fe20000000008 */
[----:B------:R-:W-:Y:S01]  /*04b0*/  SEL R9, R13, 0x63400000, !P1 ;  /* 0x634000000d097807 */ /* 0x000fe20004800000 */
[----:B------:R-:W-:Y:S01]  /*04c0*/  IMAD.MOV.U32 R8, RZ, RZ, R4 ;  /* 0x000000ffff087224 */ /* 0x000fe200078e0004 */
[----:B------:R-:W-:Y:S02]  /*04d0*/  FSETP.GEU.AND P1, PT, |R5|, 1.469367938527859385e-39, PT ;  /* 0x001000000500780b */ /* 0x000fe40003f2e200 */
[----:B------:R-:W-:-:S03]  /*04e0*/  LOP3.LUT R9, R9, 0x800fffff, R5, 0xf8, !PT ;  /* 0x800fffff09097812 */ /* 0x000fc600078ef805 */
[----:B------:R-:W-:-:S08]  /*04f0*/  DFMA R14, R10, -R2, 1 ;  /* 0x3ff000000a0e742b */ /* 0x000fd00000000802 */
[----:B------:R-:W-:Y:S01]  /*0500*/  DFMA R10, R10, R14, R10 ;  /* 0x0000000e0a0a722b */ /* 0x000fe2000000000a */
[----:B------:R-:W-:Y:S10]  /*0510*/  @P1 BRA `(.L_x_3) ;  /* 0x0000000000201947 */ /* 0x000ff40003800000 */
[----:B------:R-:W-:Y:S01]  /*0520*/  LOP3.LUT R15, R7, 0x7ff00000, RZ, 0xc0, !PT ;  /* 0x7ff00000070f7812 */ /* 0x000fe200078ec0ff */
[----:B------:R-:W-:-:S03]  /*0530*/  IMAD.MOV.U32 R14, RZ, RZ, RZ ;  /* 0x000000ffff0e7224 */ /* 0x000fc600078e00ff */
[----:B------:R-:W-:-:S04]  /*0540*/  ISETP.GE.U32.AND P1, PT, R12, R15, PT ;  /* 0x0000000f0c00720c */ /* 0x000fc80003f26070 */
[----:B------:R-:W-:-:S04]  /*0550*/  SEL R15, R13, 0x63400000, !P1 ;  /* 0x634000000d0f7807 */ /* 0x000fc80004800000 */
[----:B------:R-:W-:-:S04]  /*0560*/  LOP3.LUT R15, R15, 0x80000000, R5, 0xf8, !PT ;  /* 0x800000000f0f7812 */ /* 0x000fc800078ef805 */
[----:B------:R-:W-:-:S06]  /*0570*/  LOP3.LUT R15, R15, 0x100000, RZ, 0xfc, !PT ;  /* 0x001000000f0f7812 */ /* 0x000fcc00078efcff */
[----:B------:R-:W-:-:S10]  /*0580*/  DFMA R8, R8, 2, -R14 ;  /* 0x400000000808782b */ /* 0x000fd4000000080e */
[----:B------:R-:W-:-:S07]  /*0590*/  LOP3.LUT R19, R9, 0x7ff00000, RZ, 0xc0, !PT ;  /* 0x7ff0000009137812 */ /* 0x000fce00078ec0ff */
.L_x_3:
[----:B------:R-:W-:Y:S01]  /*05a0*/  IMAD.MOV.U32 R18, RZ, RZ, R17 ;  /* 0x000000ffff127224 */ /* 0x000fe200078e0011 */
[----:B------:R-:W-:Y:S01]  /*05b0*/  @!P0 LOP3.LUT R18, R3, 0x7ff00000, RZ, 0xc0, !PT ;  /* 0x7ff0000003128812 */ /* 0x000fe200078ec0ff */
[----:B------:R-:W-:Y:S01]  /*05c0*/  VIADD R20, R19, 0xffffffff ;  /* 0xffffffff13147836 */ /* 0x000fe20000000000 */
[----:B------:R-:W-:-:S03]  /*05d0*/  DMUL R14, R10, R8 ;  /* 0x000000080a0e7228 */ /* 0x000fc60000000000 */
[----:B------:R-:W-:Y:S01]  /*05e0*/  VIADD R21, R18, 0xffffffff ;  /* 0xffffffff12157836 */ /* 0x000fe20000000000 */
[----:B------:R-:W-:-:S04]  /*05f0*/  ISETP.GT.U32.AND P0, PT, R20, 0x7feffffe, PT ;  /* 0x7feffffe1400780c */ /* 0x000fc80003f04070 */
[----:B------:R-:W-:Y:S01]  /*0600*/  ISETP.GT.U32.OR P0, PT, R21, 0x7feffffe, P0 ;  /* 0x7feffffe1500780c */ /* 0x000fe20000704470 */
[----:B------:R-:W-:-:S08]  /*0610*/  DFMA R16, R14, -R2, R8 ;  /* 0x800000020e10722b */ /* 0x000fd00000000008 */
[----:B------:R-:W-:-:S04]  /*0620*/  DFMA R10, R10, R16, R14 ;  /* 0x000000100a0a722b */ /* 0x000fc8000000000e */
[----:B------:R-:W-:Y:S07]  /*0630*/  @P0 BRA `(.L_x_4) ;  /* 0x00000000006c0947 */ /* 0x000fee0003800000 */
[----:B------:R-:W-:-:S04]  /*0640*/  LOP3.LUT R5, R7, 0x7ff00000, RZ, 0xc0, !PT ;  /* 0x7ff0000007057812 */ /* 0x000fc800078ec0ff */
[CC--:B------:R-:W-:Y:S02]  /*0650*/  VIADDMNMX R4, R12.reuse, -R5.reuse, 0xb9600000, !PT ;  /* 0xb96000000c047446 */ /* 0x0c0fe40007800905 */
[----:B------:R-:W-:Y:S02]  /*0660*/  ISETP.GE.U32.AND P0, PT, R12, R5, PT ;  /* 0x000000050c00720c */ /* 0x000fe40003f06070 */
[----:B------:R-:W-:Y:S02]  /*0670*/  VIMNMX R4, PT, PT, R4, 0x46a00000, PT ;  /* 0x46a0000004047848 */ /* 0x000fe40003fe0100 */
[----:B------:R-:W-:-:S05]  /*0680*/  SEL R13, R13, 0x63400000, !P0 ;  /* 0x634000000d0d7807 */ /* 0x000fca0004000000 */
[----:B------:R-:W-:Y:S02]  /*0690*/  IMAD.IADD R14, R4, 0x1, -R13 ;  /* 0x00000001040e7824 */ /* 0x000fe400078e0a0d */
[----:B------:R-:W-:Y:S02]  /*06a0*/  IMAD.MOV.U32 R4, RZ, RZ, RZ ;  /* 0x000000ffff047224 */ /* 0x000fe400078e00ff */
[----:B------:R-:W-:-:S06]  /*06b0*/  VIADD R5, R14, 0x7fe00000 ;  /* 0x7fe000000e057836 */ /* 0x000fcc0000000000 */
[----:B------:R-:W-:-:S10]  /*06c0*/  DMUL R12, R10, R4 ;  /* 0x000000040a0c7228 */ /* 0x000fd40000000000 */
[----:B------:R-:W-:-:S13]  /*06d0*/  FSETP.GTU.AND P0, PT, |R13|, 1.469367938527859385e-39, PT ;  /* 0x001000000d00780b */ /* 0x000fda0003f0c200 */
[----:B------:R-:W-:Y:S05]  /*06e0*/  @P0 BRA `(.L_x_5) ;  /* 0x0000000000940947 */ /* 0x000fea0003800000 */
[----:B------:R-:W-:Y:S01]  /*06f0*/  DFMA R2, R10, -R2, R8 ;  /* 0x800000020a02722b */ /* 0x000fe20000000008 */
[----:B------:R-:W-:-:S09]  /*0700*/  IMAD.MOV.U32 R4, RZ, RZ, RZ ;  /* 0x000000ffff047224 */ /* 0x000fd200078e00ff */
[C---:B------:R-:W-:Y:S02]  /*0710*/  FSETP.NEU.AND P0, PT, R3.reuse, RZ, PT ;  /* 0x000000ff0300720b */ /* 0x040fe40003f0d000 */
[----:B------:R-:W-:-:S04]  /*0720*/  LOP3.LUT R7, R3, 0x80000000, R7, 0x48, !PT ;  /* 0x8000000003077812 */ /* 0x000fc800078e4807 */
[----:B------:R-:W-:-:S07]  /*0730*/  LOP3.LUT R5, R7, R5, RZ, 0xfc, !PT ;  /* 0x0000000507057212 */ /* 0x000fce00078efcff */
[----:B------:R-:W-:Y:S05]  /*0740*/  @!P0 BRA `(.L_x_5) ;  /* 0x00000000007c8947 */ /* 0x000fea0003800000 */
[----:B------:R-:W-:Y:S01]  /*0750*/  IMAD.MOV R3, RZ, RZ, -R14 ;  /* 0x000000ffff037224 */ /* 0x000fe200078e0a0e */
[----:B------:R-:W-:Y:S01]  /*0760*/  DMUL.RP R4, R10, R4 ;  /* 0x000000040a047228 */ /* 0x000fe20000008000 */
[----:B------:R-:W-:-:S06]  /*0770*/  IMAD.MOV.U32 R2, RZ, RZ, RZ ;  /* 0x000000ffff027224 */ /* 0x000fcc00078e00ff */
[----:B------:R-:W-:-:S03]  /*0780*/  DFMA R2, R12, -R2, R10 ;  /* 0x800000020c02722b */ /* 0x000fc6000000000a */
[----:B------:R-:W-:-:S03]  /*0790*/  LOP3.LUT R7, R5, R7, RZ, 0x3c, !PT ;  /* 0x0000000705077212 */ /* 0x000fc600078e3cff */
[----:B------:R-:W-:-:S04]  /*07a0*/  IADD3 R2, PT, PT, -R14, -0x43300000, RZ ;  /* 0xbcd000000e027810 */ /* 0x000fc80007ffe1ff */
[----:B------:R-:W-:-:S04]  /*07b0*/  FSETP.NEU.AND P0, PT, |R3|, R2, PT ;  /* 0x000000020300720b */ /* 0x000fc80003f0d200 */
[----:B------:R-:W-:Y:S02]  /*07c0*/  FSEL R12, R4, R12, !P0 ;  /* 0x0000000c040c7208 */ /* 0x000fe40004000000 */
[----:B------:R-:W-:Y:S01]  /*07d0*/  FSEL R13, R7, R13, !P0 ;  /* 0x0000000d070d7208 */ /* 0x000fe20004000000 */
[----:B------:R-:W-:Y:S06]  /*07e0*/  BRA `(.L_x_5) ;  /* 0x0000000000547947 */ /* 0x000fec0003800000 */
.L_x_4:
[----:B------:R-:W-:-:S14]  /*07f0*/  DSETP.NAN.AND P0, PT, R4, R4, PT ;  /* 0x000000040400722a */ /* 0x000fdc0003f08000 */
[----:B------:R-:W-:Y:S05]  /*0800*/  @P0 BRA `(.L_x_6) ;  /* 0x0000000000440947 */ /* 0x000fea0003800000 */
[----:B------:R-:W-:-:S14]  /*0810*/  DSETP.NAN.AND P0, PT, R6, R6, PT ;  /* 0x000000060600722a */ /* 0x000fdc0003f08000 */
[----:B------:R-:W-:Y:S05]  /*0820*/  @P0 BRA `(.L_x_7) ;  /* 0x0000000000300947 */ /* 0x000fea0003800000 */
[----:B------:R-:W-:Y:S01]  /*0830*/  ISETP.NE.AND P0, PT, R19, R18, PT ;  /* 0x000000121300720c */ /* 0x000fe20003f05270 */
[----:B------:R-:W-:Y:S02]  /*0840*/  IMAD.MOV.U32 R12, RZ, RZ, 0x0 ;  /* 0x00000000ff0c7424 */ /* 0x000fe400078e00ff */
[----:B------:R-:W-:-:S10]  /*0850*/  IMAD.MOV.U32 R13, RZ, RZ, -0x80000 ;  /* 0xfff80000ff0d7424 */ /* 0x000fd400078e00ff */
[----:B------:R-:W-:Y:S05]  /*0860*/  @!P0 BRA `(.L_x_5) ;  /* 0x0000000000348947 */ /* 0x000fea0003800000 */
[----:B------:R-:W-:Y:S02]  /*0870*/  ISETP.NE.AND P0, PT, R19, 0x7ff00000, PT ;  /* 0x7ff000001300780c */ /* 0x000fe40003f05270 */
[----:B------:R-:W-:Y:S02]  /*0880*/  LOP3.LUT R13, R5, 0x80000000, R7, 0x48, !PT ;  /* 0x80000000050d7812 */ /* 0x000fe400078e4807 */
[----:B------:R-:W-:-:S13]  /*0890*/  ISETP.EQ.OR P0, PT, R18, RZ, !P0 ;  /* 0x000000ff1200720c */ /* 0x000fda0004702670 */
[----:B------:R-:W-:Y:S01]  /*08a0*/  @P0 LOP3.LUT R2, R13, 0x7ff00000, RZ, 0xfc, !PT ;  /* 0x7ff000000d020812 */ /* 0x000fe200078efcff */
[----:B------:R-:W-:Y:S02]  /*08b0*/  @!P0 IMAD.MOV.U32 R12, RZ, RZ, RZ ;  /* 0x000000ffff0c8224 */ /* 0x000fe400078e00ff */
[----:B------:R-:W-:Y:S02]  /*08c0*/  @P0 IMAD.MOV.U32 R12, RZ, RZ, RZ ;  /* 0x000000ffff0c0224 */ /* 0x000fe400078e00ff */
[----:B------:R-:W-:Y:S01]  /*08d0*/  @P0 IMAD.MOV.U32 R13, RZ, RZ, R2 ;  /* 0x000000ffff0d0224 */ /* 0x000fe200078e0002 */
[----:B------:R-:W-:Y:S06]  /*08e0*/  BRA `(.L_x_5) ;  /* 0x0000000000147947 */ /* 0x000fec0003800000 */
.L_x_7:
[----:B------:R-:W-:Y:S01]  /*08f0*/  LOP3.LUT R13, R7, 0x80000, RZ, 0xfc, !PT ;  /* 0x00080000070d7812 */ /* 0x000fe200078efcff */
[----:B------:R-:W-:Y:S01]  /*0900*/  IMAD.MOV.U32 R12, RZ, RZ, R6 ;  /* 0x000000ffff0c7224 */ /* 0x000fe200078e0006 */
[----:B------:R-:W-:Y:S06]  /*0910*/  BRA `(.L_x_5) ;  /* 0x0000000000087947 */ /* 0x000fec0003800000 */
.L_x_6:
[----:B------:R-:W-:Y:S01]  /*0920*/  LOP3.LUT R13, R5, 0x80000, RZ, 0xfc, !PT ;  /* 0x00080000050d7812 */ /* 0x000fe200078efcff */
[----:B------:R-:W-:-:S07]  /*0930*/  IMAD.MOV.U32 R12, RZ, RZ, R4 ;  /* 0x000000ffff0c7224 */ /* 0x000fce00078e0004 */
.L_x_5:
[----:B------:R-:W-:Y:S02]  /*0940*/  IMAD.MOV.U32 R2, RZ, RZ, R0 ;  /* 0x000000ffff027224 */ /* 0x000fe400078e0000 */
[----:B------:R-:W-:-:S04]  /*0950*/  IMAD.MOV.U32 R3, RZ, RZ, 0x0 ;  /* 0x00000000ff037424 */ /* 0x000fc800078e00ff */
[----:B------:R-:W-:Y:S05]  /*0960*/  RET.REL.NODEC R2 `(_Z24back_substitution_kernelPdS_S_ii) ;  /* 0xfffffff402a47950 */ /* 0x000fea0003c3ffff */
.L_x_8:
[----:B------:R-:W-:-:S00]  /*0970*/  BRA `(.L_x_8) ;  /* 0xfffffffc00fc7947 */ /* 0x000fc0000383ffff */
[----:B------:R-:W-:-:S00]  /*0980*/  NOP ;  /* 0x0000000000007918 */ /* 0x000fc00000000000 */
[----:B------:R-:W-:-:S00]  /*0990*/  NOP ;  /* 0x0000000000007918 */ /* 0x000fc00000000000 */
[----:B------:R-:W-:-:S00]  /*09a0*/  NOP ;  /* 0x0000000000007918 */ /* 0x000fc00000000000 */
[----:B------:R-:W-:-:S00]  /*09b0*/  NOP ;  /* 0x0000000000007918 */ /* 0x000fc00000000000 */
[----:B------:R-:W-:-:S00]  /*09c0*/  NOP ;  /* 0x0000000000007918 */ /* 0x000fc00000000000 */
[----:B------:R-:W-:-:S00]  /*09d0*/  NOP ;  /* 0x0000000000007918 */ /* 0x000fc00000000000 */
[----:B------:R-:W-:-:S00]  /*09e0*/  NOP ;  /* 0x0000000000007918 */ /* 0x000fc00000000000 */
[----:B------:R-:W-:-:S00]  /*09f0*/  NOP ;  /* 0x0000000000007918 */ /* 0x000fc00000000000 */
.L_x_21:


//--------------------- .text._Z23division_kernel_row_colPdS_ii --------------------------
	.section	.text._Z23division_kernel_row_colPdS_ii,"ax",@progbits
	.align	128
        .global         _Z23division_kernel_row_colPdS_ii
        .type           _Z23division_kernel_row_colPdS_ii,@function
        .size           _Z23division_kernel_row_colPdS_ii,(.L_x_22 - _Z23division_kernel_row_colPdS_ii)
        .other          _Z23division_kernel_row_colPdS_ii,@"STO_CUDA_ENTRY STV_DEFAULT"
_Z23division_kernel_row_colPdS_ii:
.text._Z23division_kernel_row_colPdS_ii:
[----:B------:R-:W-:Y:S01]  /*0000*/  LDC R1, c[0x0][0x37c] ;  /* 0x0000df00ff017b82 */ /* 0x000fe20000000800 */
[----:B------:R-:W0:Y:S07]  /*0010*/  S2R R10, SR_TID.X ;  /* 0x00000000000a7919 */ /* 0x000e2e0000002100 */
[----:B------:R-:W1:Y:S01]  /*0020*/  LDC.64 R6, c[0x0][0x390] ;  /* 0x0000e400ff067b82 */ /* 0x000e620000000a00 */
[----:B------:R-:W-:Y:S07]  /*0030*/  BSSY.RECONVERGENT B0, `(.L_x_9) ;  /* 0x000002e000007945 */ /* 0x000fee0003800200 */
[----:B------:R-:W2:Y:S01]  /*0040*/  S2UR UR4, SR_CTAID.X ;  /* 0x00000000000479c3 */ /* 0x000ea20000002500 */
[----:B-1----:R-:W-:-:S04]  /*0050*/  VIADD R11, R6, 0x1 ;  /* 0x00000001060b7836 */ /* 0x002fc80000000000 */
[C---:B--2---:R-:W-:Y:S01]  /*0060*/  VIADD R0, R11.reuse, UR4 ;  /* 0x000000040b007c36 */ /* 0x044fe20008000000 */
[----:B------:R-:W1:Y:S01]  /*0070*/  LDCU.64 UR4, c[0x0][0x358] ;  /* 0x00006b00ff0477ac */ /* 0x000e620008000a00 */
[----:B0-----:R-:W-:-:S05]  /*0080*/  IMAD.IADD R11, R11, 0x1, R10 ;  /* 0x000000010b0b7824 */ /* 0x001fca00078e020a */
[----:B------:R-:W-:-:S04]  /*0090*/  VIMNMX R2, PT, PT, R0, R11, !PT ;  /* 0x0000000b00027248 */ /* 0x000fc80007fe0100 */
[----:B------:R-:W-:-:S13]  /*00a0*/  ISETP.GE.AND P0, PT, R2, R7, PT ;  /* 0x000000070200720c */ /* 0x000fda0003f06270 */
[----:B-1----:R-:W-:Y:S05]  /*00b0*/  @P0 BRA `(.L_x_10) ;  /* 0x0000000000940947 */ /* 0x002fea0003800000 */
[----:B------:R-:W0:Y:S01]  /*00c0*/  LDC.64 R8, c[0x0][0x380] ;  /* 0x0000e000ff087b82 */ /* 0x000e220000000a00 */
[----:B------:R-:W-:-:S04]  /*00d0*/  IMAD R5, R6, R7, R6 ;  /* 0x0000000706057224 */ /* 0x000fc800078e0206 */
[----:B0-----:R-:W-:-:S06]  /*00e0*/  IMAD.WIDE R4, R5, 0x8, R8 ;  /* 0x0000000805047825 */ /* 0x001fcc00078e0208 */
[----:B------:R-:W2:Y:S01]  /*00f0*/  LDG.E.64 R4, desc[UR4][R4.64] ;  /* 0x0000000404047981 */ /* 0x000ea2000c1e1b00 */
[-C--:B------:R-:W-:Y:S02]  /*0100*/  IMAD R3, R0, R7.reuse, R6 ;  /* 0x0000000700037224 */ /* 0x080fe400078e0206 */
[----:B------:R-:W-:Y:S02]  /*0110*/  IMAD R7, R6, R7, R11 ;  /* 0x0000000706077224 */ /* 0x000fe400078e020b */
[----:B------:R-:W-:-:S04]  /*0120*/  IMAD.WIDE R2, R3, 0x8, R8 ;  /* 0x0000000803027825 */ /* 0x000fc800078e0208 */
[----:B------:R-:W-:Y:S02]  /*0130*/  IMAD.WIDE R6, R7, 0x8, R8 ;  /* 0x0000000807067825 */ /* 0x000fe400078e0208 */
[----:B------:R-:W3:Y:S04]  /*0140*/  LDG.E.64 R2, desc[UR4][R2.64] ;  /* 0x0000000402027981 */ /* 0x000ee8000c1e1b00 */
[----:B------:R-:W3:Y:S01]  /*0150*/  LDG.E.64 R6, desc[UR4][R6.64] ;  /* 0x0000000406067981 */ /* 0x000ee2000c1e1b00 */
[----:B------:R-:W-:Y:S01]  /*0160*/  IMAD.MOV.U32 R8, RZ, RZ, 0x1 ;  /* 0x00000001ff087424 */ /* 0x000fe200078e00ff */
[----:B------:R-:W-:Y:S01]  /*0170*/  BSSY.RECONVERGENT B1, `(.L_x_11) ;  /* 0x0000011000017945 */ /* 0x000fe20003800200 */
[----:B--2---:R-:W0:Y:S04]  /*0180*/  MUFU.RCP64H R9, R5 ;  /* 0x0000000500097308 */ /* 0x004e280000001800 */
[----:B0-----:R-:W-:-:S08]  /*0190*/  DFMA R12, -R4, R8, 1 ;  /* 0x3ff00000040c742b */ /* 0x001fd00000000108 */
[----:B------:R-:W-:-:S08]  /*01a0*/  DFMA R12, R12, R12, R12 ;  /* 0x0000000c0c0c722b */ /* 0x000fd0000000000c */
[----:B------:R-:W-:Y:S02]  /*01b0*/  DFMA R12, R8, R12, R8 ;  /* 0x0000000c080c722b */ /* 0x000fe40000000008 */
[----:B---3--:R-:W-:-:S06]  /*01c0*/  DMUL R8, R2, R6 ;  /* 0x0000000602087228 */ /* 0x008fcc0000000000 */
[----:B------:R-:W-:-:S04]  /*01d0*/  DFMA R14, -R4, R12, 1 ;  /* 0x3ff00000040e742b */ /* 0x000fc8000000010c */
[----:B------:R-:W-:-:S04]  /*01e0*/  FSETP.GEU.AND P1, PT, |R9|, 6.5827683646048100446e-37, PT ;  /* 0x036000000900780b */ /* 0x000fc80003f2e200 */
        /* <DEDUP_REMOVED lines=8> */
[----:B------:R-:W-:Y:S05]  /*0270*/  CALL.REL.NOINC `($__internal_1_$__cuda_sm20_div_rn_f64_full) ;  /* 0x0000000000cc7944 */ /* 0x000fea0003c00000 */
.L_x_12:
[----:B------:R-:W-:Y:S05]  /*0280*/  BSYNC.RECONVERGENT B1 ;  /* 0x0000000000017941 */ /* 0x000fea0003800200 */
.L_x_11:
[----:B------:R-:W0:Y:S01]  /*0290*/  LDCU UR6, c[0x0][0x394] ;  /* 0x00007280ff0677ac */ /* 0x000e220008000800 */
[----:B------:R-:W1:Y:S01]  /*02a0*/  LDC.64 R4, c[0x0][0x380] ;  /* 0x0000e000ff047b82 */ /* 0x000e620000000a00 */
[----:B0-----:R-:W-:-:S04]  /*02b0*/  IMAD.U32 R7, RZ, RZ, UR6 ;  /* 0x00000006ff077e24 */ /* 0x001fc8000f8e00ff */
[----:B------:R-:W-:-:S04]  /*02c0*/  IMAD R11, R0, R7, R11 ;  /* 0x00000007000b7224 */ /* 0x000fc800078e020b */
[----:B-1----:R-:W-:-:S05]  /*02d0*/  IMAD.WIDE R4, R11, 0x8, R4 ;  /* 0x000000080b047825 */ /* 0x002fca00078e0204 */
[----:B------:R-:W2:Y:S02]  /*02e0*/  LDG.E.64 R8, desc[UR4][R4.64] ;  /* 0x0000000404087981 */ /* 0x000ea4000c1e1b00 */
[----:B--2---:R-:W-:-:S07]  /*02f0*/  DADD R8, R8, -R2 ;  /* 0x0000000008087229 */ /* 0x004fce0000000802 */
[----:B------:R0:W-:Y:S04]  /*0300*/  STG.E.64 desc[UR4][R4.64], R8 ;  /* 0x0000000804007986 */ /* 0x0001e8000c101b04 */
.L_x_10:
[----:B------:R-:W-:Y:S05]  /*0310*/  BSYNC.RECONVERGENT B0 ;  /* 0x0000000000007941 */ /* 0x000fea0003800200 */
.L_x_9:
[----:B------:R-:W-:Y:S01]  /*0320*/  BAR.SYNC.DEFER_BLOCKING 0x0 ;  /* 0x0000000000007b1d */ /* 0x000fe20000010000 */
[----:B------:R-:W-:-:S04]  /*0330*/  ISETP.GE.AND P0, PT, R0, R7, PT ;  /* 0x000000070000720c */ /* 0x000fc80003f06270 */
[----:B------:R-:W-:-:S13]  /*0340*/  ISETP.NE.OR P0, PT, R10, RZ, P0 ;  /* 0x000000ff0a00720c */ /* 0x000fda0000705670 */
[----:B------:R-:W-:Y:S05]  /*0350*/  @P0 EXIT ;  /* 0x000000000000094d */ /* 0x000fea0003800000 */
[----:B------:R-:W0:Y:S08]  /*0360*/  LDC R6, c[0x0][0x390] ;  /* 0x0000e400ff067b82 */ /* 0x000e300000000800 */
[----:B------:R-:W1:Y:S08]  /*0370*/  LDC.64 R10, c[0x0][0x380] ;  /* 0x0000e000ff0a7b82 */ /* 0x000e700000000a00 */
[----:B------:R-:W2:Y:S01]  /*0380*/  LDC.64 R2, c[0x0][0x388] ;  /* 0x0000e200ff027b82 */ /* 0x000ea20000000a00 */
[----:B0-----:R-:W-:-:S04]  /*0390*/  IMAD R5, R6, R7, R6 ;  /* 0x0000000706057224 */ /* 0x001fc800078e0206 */
[----:B-1----:R-:W-:-:S06]  /*03a0*/  IMAD.WIDE R4, R5, 0x8, R10 ;  /* 0x0000000805047825 */ /* 0x002fcc00078e020a */
[----:B------:R-:W3:Y:S01]  /*03b0*/  LDG.E.64 R4, desc[UR4][R4.64] ;  /* 0x0000000404047981 */ /* 0x000ee2000c1e1b00 */
[----:B------:R-:W-:Y:S02]  /*03c0*/  IMAD R9, R0, R7, R6 ;  /* 0x0000000700097224 */ /* 0x000fe400078e0206 */
[----:B--2---:R-:W-:-:S04]  /*03d0*/  IMAD.WIDE R6, R6, 0x8, R2 ;  /* 0x0000000806067825 */ /* 0x004fc800078e0202 */
[----:B------:R-:W-:Y:S02]  /*03e0*/  IMAD.WIDE R10, R9, 0x8, R10 ;  /* 0x00000008090a7825 */ /* 0x000fe400078e020a */
[----:B------:R-:W2:Y:S04]  /*03f0*/  LDG.E.64 R6, desc[UR4][R6.64] ;  /* 0x0000000406067981 */ /* 0x000ea8000c1e1b00 */
[----:B------:R-:W2:Y:S01]  /*0400*/  LDG.E.64 R2, desc[UR4][R10.64] ;  /* 0x000000040a027981 */ /* 0x000ea2000c1e1b00 */
[----:B------:R-:W-:Y:S01]  /*0410*/  IMAD.MOV.U32 R8, RZ, RZ, 0x1 ;  /* 0x00000001ff087424 */ /* 0x000fe200078e00ff */
[----:B------:R-:W-:Y:S01]  /*0420*/  BSSY.RECONVERGENT B0, `(.L_x_13) ;  /* 0x0000011000007945 */ /* 0x000fe20003800200 */
[----:B---3--:R-:W0:Y:S04]  /*0430*/  MUFU.RCP64H R9, R5 ;  /* 0x0000000500097308 */ /* 0x008e280000001800 */
[----:B0-----:R-:W-:-:S08]  /*0440*/  DFMA R12, -R4, R8, 1 ;  /* 0x3ff00000040c742b */ /* 0x001fd00000000108 */
[----:B------:R-:W-:-:S08]  /*0450*/  DFMA R12, R12, R12, R12 ;  /* 0x0000000c0c0c722b */ /* 0x000fd0000000000c */
[----:B------:R-:W-:Y:S02]  /*0460*/  DFMA R12, R8, R12, R8 ;  /* 0x0000000c080c722b */ /* 0x000fe40000000008 */
[----:B--2---:R-:W-:-:S06]  /*0470*/  DMUL R8, R2, R6 ;  /* 0x0000000602087228 */ /* 0x004fcc0000000000 */
        /* <DEDUP_REMOVED lines=11> */
.L_x_14:
[----:B------:R-:W-:Y:S05]  /*0530*/  BSYNC.RECONVERGENT B0 ;  /* 0x0000000000007941 */ /* 0x000fea0003800200 */
.L_x_13:
[----:B------:R-:W0:Y:S02]  /*0540*/  LDC.64 R4, c[0x0][0x388] ;  /* 0x0000e200ff047b82 */ /* 0x000e240000000a00 */
[----:B0-----:R-:W-:-:S05]  /*0550*/  IMAD.WIDE R4, R0, 0x8, R4 ;  /* 0x0000000800047825 */ /* 0x001fca00078e0204 */
[----:B------:R-:W2:Y:S02]  /*0560*/  LDG.E.64 R6, desc[UR4][R4.64] ;  /* 0x0000000404067981 */ /* 0x000ea4000c1e1b00 */
[----:B--2---:R-:W-:-:S07]  /*0570*/  DADD R6, R6, -R2 ;  /* 0x0000000006067229 */ /* 0x004fce0000000802 */
[----:B------:R-:W-:Y:S04]  /*0580*/  STG.E.64 desc[UR4][R4.64], R6 ;  /* 0x0000000604007986 */ /* 0x000fe8000c101b04 */
[----:B------:R-:W-:Y:S01]  /*0590*/  STG.E.64 desc[UR4][R10.64], RZ ;  /* 0x000000ff0a007986 */ /* 0x000fe2000c101b04 */
[----:B------:R-:W-:Y:S05]  /*05a0*/  EXIT ;  /* 0x000000000000794d */ /* 0x000fea0003800000 */
        .weak           $__internal_1_$__cuda_sm20_div_rn_f64_full
        .type           $__internal_1_$__cuda_sm20_div_rn_f64_full,@function
        .size           $__internal_1_$__cuda_sm20_div_rn_f64_full,(.L_x_22 - $__internal_1_$__cuda_sm20_div_rn_f64_full)
$__internal_1_$__cuda_sm20_div_rn_f64_full:
[C---:B------:R-:W-:Y:S01]  /*05b0*/  FSETP.GEU.AND P0, PT, |R5|.reuse, 1.469367938527859385e-39, PT ;  /* 0x001000000500780b */ /* 0x040fe20003f0e200 */
[----:B------:R-:W-:Y:S01]  /*05c0*/  IMAD.MOV.U32 R7, RZ, RZ, R9 ;  /* 0x000000ffff077224 */ /* 0x000fe200078e0009 */
[C---:B------:R-:W-:Y:S01]  /*05d0*/  LOP3.LUT R2, R5.reuse, 0x800fffff, RZ, 0xc0, !PT ;  /* 0x800fffff05027812 */ /* 0x040fe200078ec0ff */
[----:B------:R-:W-:Y:S01]  /*05e0*/  IMAD.MOV.U32 R12, RZ, RZ, 0x1 ;  /* 0x00000001ff0c7424 */ /* 0x000fe200078e00ff */
[----:B------:R-:W-:Y:S01]  /*05f0*/  LOP3.LUT R22, R5, 0x7ff00000, RZ, 0xc0, !PT ;  /* 0x7ff0000005167812 */ /* 0x000fe200078ec0ff */
[----:B------:R-:W-:Y:S01]  /*0600*/  IMAD.MOV.U32 R6, RZ, RZ, R8 ;  /* 0x000000ffff067224 */ /* 0x000fe200078e0008 */
[----:B------:R-:W-:Y:S01]  /*0610*/  LOP3.LUT R3, R2, 0x3ff00000, RZ, 0xfc, !PT ;  /* 0x3ff0000002037812 */ /* 0x000fe200078efcff */
[----:B------:R-:W-:Y:S01]  /*0620*/  IMAD.MOV.U32 R2, RZ, RZ, R4 ;  /* 0x000000ffff027224 */ /* 0x000fe200078e0004 */
[C---:B------:R-:W-:Y:S01]  /*0630*/  FSETP.GEU.AND P2, PT, |R7|.reuse, 1.469367938527859385e-39, PT ;  /* 0x001000000700780b */ /* 0x040fe20003f4e200 */
[----:B------:R-:W-:Y:S01]  /*0640*/  IMAD.MOV.U32 R20, RZ, RZ, 0x1ca00000 ;  /* 0x1ca00000ff147424 */ /* 0x000fe200078e00ff */
[----:B------:R-:W-:Y:S01]  /*0650*/  LOP3.LUT R19, R7, 0x7ff00000, RZ, 0xc0, !PT ;  /* 0x7ff0000007137812 */ /* 0x000fe200078ec0ff */
[----:B------:R-:W-:Y:S02]  /*0660*/  BSSY.RECONVERGENT B2, `(.L_x_15) ;  /* 0x000004e000027945 */ /* 0x000fe40003800200 */
[----:B------:R-:W-:Y:S01]  /*0670*/  @!P0 DMUL R2, R4, 8.98846567431157953865e+307 ;  /* 0x7fe0000004028828 */ /* 0x000fe20000000000 */
[----:B------:R-:W-:Y:S01]  /*0680*/  ISETP.GE.U32.AND P1, PT, R19, R22, PT ;  /* 0x000000161300720c */ /* 0x000fe20003f26070 */
[----:B------:R-:W-:-:S04]  /*0690*/  IMAD.MOV.U32 R21, RZ, RZ, R19 ;  /* 0x000000ffff157224 */ /* 0x000fc800078e0013 */
[----:B------:R-:W0:Y:S02]  /*06a0*/  MUFU.RCP64H R13, R3 ;  /* 0x00000003000d7308 */ /* 0x000e240000001800 */
[----:B------:R-:W-:Y:S02]  /*06b0*/  @!P2 LOP3.LUT R14, R5, 0x7ff00000, RZ, 0xc0, !PT ;  /* 0x7ff00000050ea812 */ /* 0x000fe400078ec0ff */
[----:B------:R-:W-:Y:S02]  /*06c0*/  @!P0 LOP3.LUT R22, R3, 0x7ff00000, RZ, 0xc0, !PT ;  /* 0x7ff0000003168812 */ /* 0x000fe400078ec0ff */
[----:B------:R-:W-:-:S03]  /*06d0*/  @!P2 ISETP.GE.U32.AND P3, PT, R19, R14, PT ;  /* 0x0000000e1300a20c */ /* 0x000fc60003f66070 */
[----:B------:R-:W-:Y:S01]  /*06e0*/  VIADD R24, R22, 0xffffffff ;  /* 0xffffffff16187836 */ /* 0x000fe20000000000 */
[----:B------:R-:W-:-:S04]  /*06f0*/  @!P2 SEL R15, R20, 0x63400000, !P3 ;  /* 0x63400000140fa807 */ /* 0x000fc80005800000 */
[----:B------:R-:W-:Y:S01]  /*0700*/  @!P2 LOP3.LUT R16, R15, 0x80000000, R7, 0xf8, !PT ;  /* 0x800000000f10a812 */ /* 0x000fe200078ef807 */
[----:B0-----:R-:W-:-:S03]  /*0710*/  DFMA R8, R12, -R2, 1 ;  /* 0x3ff000000c08742b */ /* 0x001fc60000000802 */
[----:B------:R-:W-:Y:S01]  /*0720*/  @!P2 LOP3.LUT R17, R16, 0x100000, RZ, 0xfc, !PT ;  /* 0x001000001011a812 */ /* 0x000fe200078efcff */
[----:B------:R-:W-:-:S04]  /*0730*/  @!P2 IMAD.MOV.U32 R16, RZ, RZ, RZ ;  /* 0x000000ffff10a224 */ /* 0x000fc800078e00ff */
[----:B------:R-:W-:-:S08]  /*0740*/  DFMA R8, R8, R8, R8 ;  /* 0x000000080808722b */ /* 0x000fd00000000008 */
[----:B------:R-:W-:Y:S01]  /*0750*/  DFMA R12, R12, R8, R12 ;  /* 0x000000080c0c722b */ /* 0x000fe2000000000c */
[----:B------:R-:W-:Y:S01]  /*0760*/  SEL R9, R20, 0x63400000, !P1 ;  /* 0x6340000014097807 */ /* 0x000fe20004800000 */
[----:B------:R-:W-:-:S03]  /*0770*/  IMAD.MOV.U32 R8, RZ, RZ, R6 ;  /* 0x000000ffff087224 */ /* 0x000fc600078e0006 */
[----:B------:R-:W-:-:S03]  /*0780*/  LOP3.LUT R9, R9, 0x800fffff, R7, 0xf8, !PT ;  /* 0x800fffff09097812 */ /* 0x000fc600078ef807 */
[----:B------:R-:W-:-:S03]  /*0790*/  DFMA R14, R12, -R2, 1 ;  /* 0x3ff000000c0e742b */ /* 0x000fc60000000802 */
[----:B------:R-:W-:-:S05]  /*07a0*/  @!P2 DFMA R8, R8, 2, -R16 ;  /* 0x400000000808a82b */ /* 0x000fca0000000810 */
[----:B------:R-:W-:-:S05]  /*07b0*/  DFMA R14, R12, R14, R12 ;  /* 0x0000000e0c0e722b */ /* 0x000fca000000000c */
[----:B------:R-:W-:-:S03]  /*07c0*/  @!P2 LOP3.LUT R21, R9, 0x7ff00000, RZ, 0xc0, !PT ;  /* 0x7ff000000915a812 */ /* 0x000fc600078ec0ff */
[----:B------:R-:W-:Y:S02]  /*07d0*/  DMUL R12, R14, R8 ;  /* 0x000000080e0c7228 */ /* 0x000fe40000000000 */
[----:B------:R-:W-:-:S05]  /*07e0*/  VIADD R23, R21, 0xffffffff ;  /* 0xffffffff15177836 */ /* 0x000fca0000000000 */
[----:B------:R-:W-:Y:S01]  /*07f0*/  ISETP.GT.U32.AND P0, PT, R23, 0x7feffffe, PT ;  /* 0x7feffffe1700780c */ /* 0x000fe20003f04070 */
[----:B------:R-:W-:-:S03]  /*0800*/  DFMA R16, R12, -R2, R8 ;  /* 0x800000020c10722b */ /* 0x000fc60000000008 */
[----:B------:R-:W-:-:S05]  /*0810*/  ISETP.GT.U32.OR P0, PT, R24, 0x7feffffe, P0 ;  /* 0x7feffffe1800780c */ /* 0x000fca0000704470 */
[----:B------:R-:W-:-:S08]  /*0820*/  DFMA R12, R14, R16, R12 ;  /* 0x000000100e0c722b */ /* 0x000fd0000000000c */
[----:B------:R-:W-:Y:S05]  /*0830*/  @P0 BRA `(.L_x_16) ;  /* 0x00000000006c0947 */ /* 0x000fea0003800000 */
[----:B------:R-:W-:Y:S01]  /*0840*/  LOP3.LUT R14, R5, 0x7ff00000, RZ, 0xc0, !PT ;  /* 0x7ff00000050e7812 */ /* 0x000fe200078ec0ff */
[----:B------:R-:W-:-:S03]  /*0850*/  IMAD.MOV.U32 R16, RZ, RZ, RZ ;  /* 0x000000ffff107224 */ /* 0x000fc600078e00ff */
[CC--:B------:R-:W-:Y:S02]  /*0860*/  VIADDMNMX R6, R19.reuse, -R14.reuse, 0xb9600000, !PT ;  /* 0xb960000013067446 */ /* 0x0c0fe4000780090e */
[----:B------:R-:W-:Y:S02]  /*0870*/  ISETP.GE.U32.AND P0, PT, R19, R14, PT ;  /* 0x0000000e1300720c */ /* 0x000fe40003f06070 */
[----:B------:R-:W-:Y:S02]  /*0880*/  VIMNMX R6, PT, PT, R6, 0x46a00000, PT ;  /* 0x46a0000006067848 */ /* 0x000fe40003fe0100 */
[----:B------:R-:W-:-:S05]  /*0890*/  SEL R7, R20, 0x63400000, !P0 ;  /* 0x6340000014077807 */ /* 0x000fca0004000000 */
[----:B------:R-:W-:-:S04]  /*08a0*/  IMAD.IADD R6, R6, 0x1, -R7 ;  /* 0x0000000106067824 */ /* 0x000fc800078e0a07 */
        /* <DEDUP_REMOVED lines=10> */
[----:B------:R-:W-:Y:S02]  /*0950*/  IMAD.MOV R3, RZ, RZ, -R6 ;  /* 0x000000ffff037224 */ /* 0x000fe400078e0a06 */
[----:B------:R-:W-:-:S06]  /*0960*/  IMAD.MOV.U32 R2, RZ, RZ, RZ ;  /* 0x000000ffff027224 */ /* 0x000fcc00078e00ff */
[----:B------:R-:W-:Y:S02]  /*0970*/  DFMA R2, R14, -R2, R12 ;  /* 0x800000020e02722b */ /* 0x000fe4000000000c */
[----:B------:R-:W-:-:S04]  /*0980*/  DMUL.RP R12, R12, R16 ;  /* 0x000000100c0c7228 */ /* 0x000fc80000008000 */
[----:B------:R-:W-:-:S04]  /*0990*/  IADD3 R2, PT, PT, -R6, -0x43300000, RZ ;  /* 0xbcd0000006027810 */ /* 0x000fc80007ffe1ff */
[----:B------:R-:W-:Y:S02]  /*09a0*/  FSETP.NEU.AND P0, PT, |R3|, R2, PT ;  /* 0x000000020300720b */ /* 0x000fe40003f0d200 */
[----:B------:R-:W-:Y:S02]  /*09b0*/  LOP3.LUT R5, R13, R5, RZ, 0x3c, !PT ;  /* 0x000000050d057212 */ /* 0x000fe400078e3cff */
[----:B------:R-:W-:Y:S02]  /*09c0*/  FSEL R14, R12, R14, !P0 ;  /* 0x0000000e0c0e7208 */ /* 0x000fe40004000000 */
[----:B------:R-:W-:Y:S01]  /*09d0*/  FSEL R15, R5, R15, !P0 ;  /* 0x0000000f050f7208 */ /* 0x000fe20004000000 */
[----:B------:R-:W-:Y:S06]  /*09e0*/  BRA `(.L_x_17) ;  /* 0x0000000000547947 */ /* 0x000fec0003800000 */
.L_x_16:
        /* <DEDUP_REMOVED lines=16> */
.L_x_19:
[----:B------:R-:W-:Y:S01]  /*0af0*/  LOP3.LUT R15, R5, 0x80000, RZ, 0xfc, !PT ;  /* 0x00080000050f7812 */ /* 0x000fe200078efcff */
[----:B------:R-:W-:Y:S01]  /*0b00*/  IMAD.MOV.U32 R14, RZ, RZ, R4 ;  /* 0x000000ffff0e7224 */ /* 0x000fe200078e0004 */
[----:B------:R-:W-:Y:S06]  /*0b10*/  BRA `(.L_x_17) ;  /* 0x0000000000087947 */ /* 0x000fec0003800000 */
.L_x_18:
[----:B------:R-:W-:Y:S01]  /*0b20*/  LOP3.LUT R15, R7, 0x80000, RZ, 0xfc, !PT ;  /* 0x00080000070f7812 */ /* 0x000fe200078efcff */
[----:B------:R-:W-:-:S07]  /*0b30*/  IMAD.MOV.U32 R14, RZ, RZ, R6 ;  /* 0x000000ffff0e7224 */ /* 0x000fce00078e0006 */
.L_x_17:
[----:B------:R-:W-:Y:S05]  /*0b40*/  BSYNC.RECONVERGENT B2 ;  /* 0x0000000000027941 */ /* 0x000fea0003800200 */
.L_x_15:
[----:B------:R-:W-:Y:S02]  /*0b50*/  IMAD.MOV.U32 R19, RZ, RZ, 0x0 ;  /* 0x00000000ff137424 */ /* 0x000fe400078e00ff */
[----:B------:R-:W-:Y:S02]  /*0b60*/  IMAD.MOV.U32 R2, RZ, RZ, R14 ;  /* 0x000000ffff027224 */ /* 0x000fe400078e000e */
[----:B------:R-:W-:Y:S01]  /*0b70*/  IMAD.MOV.U32 R3, RZ, RZ, R15 ;  /* 0x000000ffff037224 */ /* 0x000fe200078e000f */
[----:B------:R-:W-:Y:S06]  /*0b80*/  RET.REL.NODEC R18 `(_Z23division_kernel_row_colPdS_ii) ;  /* 0xfffffff4121c7950 */ /* 0x000fec0003c3ffff */
.L_x_20:
        /* <DEDUP_REMOVED lines=15> */
.L_x_22:


//--------------------- .nv.shared.reserved.0     --------------------------
	.section	.nv.shared.reserved.0,"aw",@nobits
	.weak		__nv_reservedSMEM_offset_0_alias
	.size		__nv_reservedSMEM_offset_0_alias, 0, 64
	.other		__nv_reservedSMEM_offset_0_alias,@"STO_CUDA_RESERVED_SHARED STV_DEFAULT"
__nv_reservedSMEM_offset_0_alias:
	.zero		0
	.zero		64


//--------------------- .nv.constant0._Z24back_substitution_kernelPdS_S_ii --------------------------
	.section	.nv.constant0._Z24back_substitution_kernelPdS_S_ii,"a",@progbits
	.sectionflags	@""
	.align	4
.nv.constant0._Z24back_substitution_kernelPdS_S_ii:
	.zero		928


//--------------------- .nv.constant0._Z23division_kernel_row_colPdS_ii --------------------------
	.section	.nv.constant0._Z23division_kernel_row_colPdS_ii,"a",@progbits
	.sectionflags	@""
	.align	4
.nv.constant0._Z23division_kernel_row_colPdS_ii:
	.zero		920


//--------------------- SYMBOLS --------------------------

	.type		.nv.reservedSmem.offset0,@object
	.size		.nv.reservedSmem.offset0,0x4
